	.version 2.2
	.target sm_20
	// compiled with /home/bachelor/deicide218/cuda-3.2/open64/lib//be
	// nvopencc 3.2 built on 2010-11-03

	//-----------------------------------------------------------
	// Compiling main.cpp3.i (/tmp/ccBI#.JpO3Xo)
	//-----------------------------------------------------------

	//-----------------------------------------------------------
	// Options:
	//-----------------------------------------------------------
	//  Target:ptx, ISA:sm_20, Endian:little, Pointer Size:64
	//  -O3	(Optimization level)
	//  -g0	(Debug level)
	//  -m2	(Report advisories)
	//-----------------------------------------------------------

	.file	1	"<command-line>"
	.file	2	"main.cudafe2.gpu"
	.file	3	"/usr/lib/gcc/x86_64-linux-gnu/4.4.7/include/stddef.h"
	.file	4	"/home/bachelor/deicide218/cuda-3.2/bin/../include/crt/device_runtime.h"
	.file	5	"/home/bachelor/deicide218/cuda-3.2/bin/../include/host_defines.h"
	.file	6	"/home/bachelor/deicide218/cuda-3.2/bin/../include/builtin_types.h"
	.file	7	"/home/bachelor/deicide218/cuda-3.2/bin/../include/device_types.h"
	.file	8	"/home/bachelor/deicide218/cuda-3.2/bin/../include/driver_types.h"
	.file	9	"/home/bachelor/deicide218/cuda-3.2/bin/../include/surface_types.h"
	.file	10	"/home/bachelor/deicide218/cuda-3.2/bin/../include/texture_types.h"
	.file	11	"/home/bachelor/deicide218/cuda-3.2/bin/../include/vector_types.h"
	.file	12	"/home/bachelor/deicide218/cuda-3.2/bin/../include/device_launch_parameters.h"
	.file	13	"/home/bachelor/deicide218/cuda-3.2/bin/../include/crt/storage_class.h"
	.file	14	"/usr/include/x86_64-linux-gnu/bits/types.h"
	.file	15	"/usr/include/time.h"
	.file	16	"/home/bachelor/deicide218/cuda-3.2/bin/../include/texture_fetch_functions.h"
	.file	17	"/home/bachelor/deicide218/cuda-3.2/bin/../include/common_functions.h"
	.file	18	"/home/bachelor/deicide218/cuda-3.2/bin/../include/math_functions.h"
	.file	19	"/home/bachelor/deicide218/cuda-3.2/bin/../include/math_constants.h"
	.file	20	"/home/bachelor/deicide218/cuda-3.2/bin/../include/device_functions.h"
	.file	21	"/home/bachelor/deicide218/cuda-3.2/bin/../include/sm_11_atomic_functions.h"
	.file	22	"/home/bachelor/deicide218/cuda-3.2/bin/../include/sm_12_atomic_functions.h"
	.file	23	"/home/bachelor/deicide218/cuda-3.2/bin/../include/sm_13_double_functions.h"
	.file	24	"/home/bachelor/deicide218/cuda-3.2/bin/../include/sm_20_atomic_functions.h"
	.file	25	"/home/bachelor/deicide218/cuda-3.2/bin/../include/sm_20_intrinsics.h"
	.file	26	"/home/bachelor/deicide218/cuda-3.2/bin/../include/surface_functions.h"
	.file	27	"/home/bachelor/deicide218/cuda-3.2/bin/../include/math_functions_dbl_ptx3.h"
	.file	28	"sgemm_kernel.cu"


	.entry _Z9mysgemmNTPKfiS0_iPfiiff (
		.param .u64 __cudaparm__Z9mysgemmNTPKfiS0_iPfiiff_A,
		.param .s32 __cudaparm__Z9mysgemmNTPKfiS0_iPfiiff_lda,
		.param .u64 __cudaparm__Z9mysgemmNTPKfiS0_iPfiiff_B,
		.param .s32 __cudaparm__Z9mysgemmNTPKfiS0_iPfiiff_ldb,
		.param .u64 __cudaparm__Z9mysgemmNTPKfiS0_iPfiiff_C,
		.param .s32 __cudaparm__Z9mysgemmNTPKfiS0_iPfiiff_ldc,
		.param .s32 __cudaparm__Z9mysgemmNTPKfiS0_iPfiiff_k,
		.param .f32 __cudaparm__Z9mysgemmNTPKfiS0_iPfiiff_alpha,
		.param .f32 __cudaparm__Z9mysgemmNTPKfiS0_iPfiiff_beta)
	{
	.reg .u32 %r<67>;
	.reg .u64 %rd<69>;
	.reg .f32 %f<150>;
	.reg .pred %p<5>;
	.shared .align 4 .b8 __cuda___cuda_local_var_63173_32_non_const_b_s56[512];
	// __cuda_local_var_63167_8_non_const_c = 0
	.loc	28	50	0
$LDWbegin__Z9mysgemmNTPKfiS0_iPfiiff:
	.loc	28	54	0
	mov.f32 	%f1, 0f00000000;     	// 0
	mov.f32 	%f2, %f1;
	mov.f32 	%f3, 0f00000000;     	// 0
	mov.f32 	%f4, %f3;
	mov.f32 	%f5, 0f00000000;     	// 0
	mov.f32 	%f6, %f5;
	mov.f32 	%f7, 0f00000000;     	// 0
	mov.f32 	%f8, %f7;
	mov.f32 	%f9, 0f00000000;     	// 0
	mov.f32 	%f10, %f9;
	mov.f32 	%f11, 0f00000000;    	// 0
	mov.f32 	%f12, %f11;
	mov.f32 	%f13, 0f00000000;    	// 0
	mov.f32 	%f14, %f13;
	mov.f32 	%f15, 0f00000000;    	// 0
	mov.f32 	%f16, %f15;
	mov.f32 	%f17, 0f00000000;    	// 0
	mov.f32 	%f18, %f17;
	mov.f32 	%f19, 0f00000000;    	// 0
	mov.f32 	%f20, %f19;
	mov.f32 	%f21, 0f00000000;    	// 0
	mov.f32 	%f22, %f21;
	mov.f32 	%f23, 0f00000000;    	// 0
	mov.f32 	%f24, %f23;
	mov.f32 	%f25, 0f00000000;    	// 0
	mov.f32 	%f26, %f25;
	mov.f32 	%f27, 0f00000000;    	// 0
	mov.f32 	%f28, %f27;
	mov.f32 	%f29, 0f00000000;    	// 0
	mov.f32 	%f30, %f29;
	mov.f32 	%f31, 0f00000000;    	// 0
	mov.f32 	%f32, %f31;
	mov.u32 	%r1, %tid.y;
	mov.u32 	%r2, %ntid.x;
	mul.lo.u32 	%r3, %r2, %r1;
	mov.u32 	%r4, %ctaid.x;
	mul.lo.u32 	%r5, %r4, 128;
	mov.u32 	%r6, %tid.x;
	add.u32 	%r7, %r3, %r6;
	add.u32 	%r8, %r5, %r7;
	mov.u32 	%r9, %ctaid.y;
	ld.param.s32 	%r10, [__cudaparm__Z9mysgemmNTPKfiS0_iPfiiff_k];
	mov.u32 	%r11, 0;
	setp.le.s32 	%p1, %r10, %r11;
	@%p1 bra 	$Lt_0_5378;
	mov.u64 	%rd1, __cuda___cuda_local_var_63173_32_non_const_b_s56;
	add.s32 	%r12, %r10, 7;
	shr.s32 	%r13, %r12, 31;
	mov.s32 	%r14, 7;
	and.b32 	%r15, %r13, %r14;
	add.s32 	%r16, %r15, %r12;
	shr.s32 	%r17, %r16, 3;
	mul.lo.u32 	%r18, %r9, 16;
	ld.param.u32 	%r19, [__cudaparm__Z9mysgemmNTPKfiS0_iPfiiff_ldb];
	mul.lo.u32 	%r20, %r19, 8;
	mul.lo.u32 	%r21, %r19, %r1;
	mov.s32 	%r22, 0;
	ld.param.s32 	%r23, [__cudaparm__Z9mysgemmNTPKfiS0_iPfiiff_lda];
	mul.lo.s32 	%r24, %r23, 8;
	add.u32 	%r25, %r18, %r6;
	add.u32 	%r26, %r25, %r21;
	cvt.u64.u32 	%rd2, %r6;
	cvt.u64.u32 	%rd3, %r1;
	mul.wide.u32 	%rd4, %r1, 16;
	add.u64 	%rd5, %rd2, %rd4;
	mul.lo.u64 	%rd6, %rd5, 4;
	add.u64 	%rd7, %rd1, %rd6;
	cvt.s64.s32 	%rd8, %r23;
	mul.wide.s32 	%rd9, %r23, 4;
	ld.param.u64 	%rd10, [__cudaparm__Z9mysgemmNTPKfiS0_iPfiiff_A];
	ld.param.u64 	%rd11, [__cudaparm__Z9mysgemmNTPKfiS0_iPfiiff_B];
	mov.s32 	%r27, 0;
	mov.s32 	%r28, %r17;
$Lt_0_5890:
 //<loop> Loop body line 54, nesting depth: 1, estimated iterations: unknown
	.loc	28	61	0
	cvt.u64.u32 	%rd12, %r26;
	mul.wide.u32 	%rd13, %r26, 4;
	add.u64 	%rd14, %rd11, %rd13;
	ld.global.f32 	%f33, [%rd14+0];
	st.shared.f32 	[%rd7+0], %f33;
	.loc	28	62	0
	bar.sync 	0;
	mov.s32 	%r29, %r22;
	mov.s64 	%rd15, %rd1;
	add.s32 	%r30, %r29, %r8;
	cvt.s64.s32 	%rd16, %r30;
	mul.wide.s32 	%rd17, %r30, 4;
	add.u64 	%rd18, %rd10, %rd17;
	mov.s32 	%r31, 0;
$Lt_0_6658:
 //<loop> Loop body line 62, nesting depth: 2, iterations: 8
	.loc	28	64	0
	ld.global.f32 	%f34, [%rd18+0];
	.loc	28	66	0
	mov.f32 	%f35, %f2;
	ld.shared.f32 	%f36, [%rd15+0];
	fma.rn.f32 	%f37, %f36, %f34, %f35;
	mov.f32 	%f2, %f37;
	mov.f32 	%f38, %f4;
	ld.shared.f32 	%f39, [%rd15+4];
	fma.rn.f32 	%f40, %f39, %f34, %f38;
	mov.f32 	%f4, %f40;
	mov.f32 	%f41, %f6;
	ld.shared.f32 	%f42, [%rd15+8];
	fma.rn.f32 	%f43, %f42, %f34, %f41;
	mov.f32 	%f6, %f43;
	mov.f32 	%f44, %f8;
	ld.shared.f32 	%f45, [%rd15+12];
	fma.rn.f32 	%f46, %f45, %f34, %f44;
	mov.f32 	%f8, %f46;
	mov.f32 	%f47, %f10;
	ld.shared.f32 	%f48, [%rd15+16];
	fma.rn.f32 	%f49, %f48, %f34, %f47;
	mov.f32 	%f10, %f49;
	mov.f32 	%f50, %f12;
	ld.shared.f32 	%f51, [%rd15+20];
	fma.rn.f32 	%f52, %f51, %f34, %f50;
	mov.f32 	%f12, %f52;
	mov.f32 	%f53, %f14;
	ld.shared.f32 	%f54, [%rd15+24];
	fma.rn.f32 	%f55, %f54, %f34, %f53;
	mov.f32 	%f14, %f55;
	mov.f32 	%f56, %f16;
	ld.shared.f32 	%f57, [%rd15+28];
	fma.rn.f32 	%f58, %f57, %f34, %f56;
	mov.f32 	%f16, %f58;
	mov.f32 	%f59, %f18;
	ld.shared.f32 	%f60, [%rd15+32];
	fma.rn.f32 	%f61, %f60, %f34, %f59;
	mov.f32 	%f18, %f61;
	mov.f32 	%f62, %f20;
	ld.shared.f32 	%f63, [%rd15+36];
	fma.rn.f32 	%f64, %f63, %f34, %f62;
	mov.f32 	%f20, %f64;
	mov.f32 	%f65, %f22;
	ld.shared.f32 	%f66, [%rd15+40];
	fma.rn.f32 	%f67, %f66, %f34, %f65;
	mov.f32 	%f22, %f67;
	mov.f32 	%f68, %f24;
	ld.shared.f32 	%f69, [%rd15+44];
	fma.rn.f32 	%f70, %f69, %f34, %f68;
	mov.f32 	%f24, %f70;
	mov.f32 	%f71, %f26;
	ld.shared.f32 	%f72, [%rd15+48];
	fma.rn.f32 	%f73, %f72, %f34, %f71;
	mov.f32 	%f26, %f73;
	mov.f32 	%f74, %f28;
	ld.shared.f32 	%f75, [%rd15+52];
	fma.rn.f32 	%f76, %f75, %f34, %f74;
	mov.f32 	%f28, %f76;
	mov.f32 	%f77, %f30;
	ld.shared.f32 	%f78, [%rd15+56];
	fma.rn.f32 	%f79, %f78, %f34, %f77;
	mov.f32 	%f30, %f79;
	mov.f32 	%f80, %f32;
	ld.shared.f32 	%f81, [%rd15+60];
	fma.rn.f32 	%f82, %f81, %f34, %f80;
	mov.f32 	%f32, %f82;
	add.s32 	%r31, %r31, 1;
	add.u64 	%rd15, %rd15, 64;
	add.u64 	%rd18, %rd9, %rd18;
	mov.u32 	%r32, 8;
	setp.ne.s32 	%p2, %r31, %r32;
	@%p2 bra 	$Lt_0_6658;
 //<loop> Part of loop body line 54, head labeled $Lt_0_5890
	.loc	28	69	0
	bar.sync 	0;
	add.s32 	%r27, %r27, 8;
	add.s32 	%r22, %r24, %r29;
	add.u32 	%r26, %r20, %r26;
	setp.gt.s32 	%p3, %r10, %r27;
	@%p3 bra 	$Lt_0_5890;
$Lt_0_5378:
	.loc	28	73	0
	ld.param.u32 	%r33, [__cudaparm__Z9mysgemmNTPKfiS0_iPfiiff_ldc];
	mul.lo.u32 	%r34, %r9, %r33;
	mul.lo.u32 	%r35, %r34, 16;
	add.u32 	%r36, %r8, %r35;
	ld.param.u64 	%rd19, [__cudaparm__Z9mysgemmNTPKfiS0_iPfiiff_C];
	cvt.s64.s32 	%rd20, %r36;
	mul.wide.s32 	%rd21, %r36, 4;
	add.u64 	%rd22, %rd19, %rd21;
	ld.param.f32 	%f83, [__cudaparm__Z9mysgemmNTPKfiS0_iPfiiff_beta];
	ld.param.f32 	%f84, [__cudaparm__Z9mysgemmNTPKfiS0_iPfiiff_alpha];
	mov.f32 	%f85, %f2;
	mul.f32 	%f86, %f85, %f84;
	ld.global.f32 	%f87, [%rd22+0];
	fma.rn.f32 	%f88, %f87, %f83, %f86;
	st.global.f32 	[%rd22+0], %f88;
	add.s32 	%r37, %r36, %r33;
	cvt.s64.s32 	%rd23, %r37;
	mul.wide.s32 	%rd24, %r37, 4;
	add.u64 	%rd25, %rd19, %rd24;
	mov.f32 	%f89, %f4;
	mul.f32 	%f90, %f89, %f84;
	ld.global.f32 	%f91, [%rd25+0];
	fma.rn.f32 	%f92, %f91, %f83, %f90;
	st.global.f32 	[%rd25+0], %f92;
	mul.lo.s32 	%r38, %r33, 2;
	add.s32 	%r39, %r36, %r38;
	cvt.s64.s32 	%rd26, %r39;
	mul.wide.s32 	%rd27, %r39, 4;
	add.u64 	%rd28, %rd19, %rd27;
	mov.f32 	%f93, %f6;
	mul.f32 	%f94, %f93, %f84;
	ld.global.f32 	%f95, [%rd28+0];
	fma.rn.f32 	%f96, %f95, %f83, %f94;
	st.global.f32 	[%rd28+0], %f96;
	mul.lo.s32 	%r40, %r33, 3;
	add.s32 	%r41, %r36, %r40;
	cvt.s64.s32 	%rd29, %r41;
	mul.wide.s32 	%rd30, %r41, 4;
	add.u64 	%rd31, %rd19, %rd30;
	mov.f32 	%f97, %f8;
	mul.f32 	%f98, %f97, %f84;
	ld.global.f32 	%f99, [%rd31+0];
	fma.rn.f32 	%f100, %f99, %f83, %f98;
	st.global.f32 	[%rd31+0], %f100;
	mul.lo.s32 	%r42, %r33, 4;
	add.s32 	%r43, %r36, %r42;
	cvt.s64.s32 	%rd32, %r43;
	mul.wide.s32 	%rd33, %r43, 4;
	add.u64 	%rd34, %rd19, %rd33;
	mov.f32 	%f101, %f10;
	mul.f32 	%f102, %f101, %f84;
	ld.global.f32 	%f103, [%rd34+0];
	fma.rn.f32 	%f104, %f103, %f83, %f102;
	st.global.f32 	[%rd34+0], %f104;
	mul.lo.s32 	%r44, %r33, 5;
	add.s32 	%r45, %r36, %r44;
	cvt.s64.s32 	%rd35, %r45;
	mul.wide.s32 	%rd36, %r45, 4;
	add.u64 	%rd37, %rd19, %rd36;
	mov.f32 	%f105, %f12;
	mul.f32 	%f106, %f105, %f84;
	ld.global.f32 	%f107, [%rd37+0];
	fma.rn.f32 	%f108, %f107, %f83, %f106;
	st.global.f32 	[%rd37+0], %f108;
	mul.lo.s32 	%r46, %r33, 6;
	add.s32 	%r47, %r36, %r46;
	cvt.s64.s32 	%rd38, %r47;
	mul.wide.s32 	%rd39, %r47, 4;
	add.u64 	%rd40, %rd19, %rd39;
	mov.f32 	%f109, %f14;
	mul.f32 	%f110, %f109, %f84;
	ld.global.f32 	%f111, [%rd40+0];
	fma.rn.f32 	%f112, %f111, %f83, %f110;
	st.global.f32 	[%rd40+0], %f112;
	mul.lo.s32 	%r48, %r33, 7;
	add.s32 	%r49, %r36, %r48;
	cvt.s64.s32 	%rd41, %r49;
	mul.wide.s32 	%rd42, %r49, 4;
	add.u64 	%rd43, %rd19, %rd42;
	mov.f32 	%f113, %f16;
	mul.f32 	%f114, %f113, %f84;
	ld.global.f32 	%f115, [%rd43+0];
	fma.rn.f32 	%f116, %f115, %f83, %f114;
	st.global.f32 	[%rd43+0], %f116;
	mul.lo.s32 	%r50, %r33, 8;
	add.s32 	%r51, %r36, %r50;
	cvt.s64.s32 	%rd44, %r51;
	mul.wide.s32 	%rd45, %r51, 4;
	add.u64 	%rd46, %rd19, %rd45;
	mov.f32 	%f117, %f18;
	mul.f32 	%f118, %f117, %f84;
	ld.global.f32 	%f119, [%rd46+0];
	fma.rn.f32 	%f120, %f119, %f83, %f118;
	st.global.f32 	[%rd46+0], %f120;
	mul.lo.s32 	%r52, %r33, 9;
	add.s32 	%r53, %r36, %r52;
	cvt.s64.s32 	%rd47, %r53;
	mul.wide.s32 	%rd48, %r53, 4;
	add.u64 	%rd49, %rd19, %rd48;
	mov.f32 	%f121, %f20;
	mul.f32 	%f122, %f121, %f84;
	ld.global.f32 	%f123, [%rd49+0];
	fma.rn.f32 	%f124, %f123, %f83, %f122;
	st.global.f32 	[%rd49+0], %f124;
	mul.lo.s32 	%r54, %r33, 10;
	add.s32 	%r55, %r36, %r54;
	cvt.s64.s32 	%rd50, %r55;
	mul.wide.s32 	%rd51, %r55, 4;
	add.u64 	%rd52, %rd19, %rd51;
	mov.f32 	%f125, %f22;
	mul.f32 	%f126, %f125, %f84;
	ld.global.f32 	%f127, [%rd52+0];
	fma.rn.f32 	%f128, %f127, %f83, %f126;
	st.global.f32 	[%rd52+0], %f128;
	mul.lo.s32 	%r56, %r33, 11;
	add.s32 	%r57, %r36, %r56;
	cvt.s64.s32 	%rd53, %r57;
	mul.wide.s32 	%rd54, %r57, 4;
	add.u64 	%rd55, %rd19, %rd54;
	mov.f32 	%f129, %f24;
	mul.f32 	%f130, %f129, %f84;
	ld.global.f32 	%f131, [%rd55+0];
	fma.rn.f32 	%f132, %f131, %f83, %f130;
	st.global.f32 	[%rd55+0], %f132;
	mul.lo.s32 	%r58, %r33, 12;
	add.s32 	%r59, %r36, %r58;
	cvt.s64.s32 	%rd56, %r59;
	mul.wide.s32 	%rd57, %r59, 4;
	add.u64 	%rd58, %rd19, %rd57;
	mov.f32 	%f133, %f26;
	mul.f32 	%f134, %f133, %f84;
	ld.global.f32 	%f135, [%rd58+0];
	fma.rn.f32 	%f136, %f135, %f83, %f134;
	st.global.f32 	[%rd58+0], %f136;
	mul.lo.s32 	%r60, %r33, 13;
	add.s32 	%r61, %r36, %r60;
	cvt.s64.s32 	%rd59, %r61;
	mul.wide.s32 	%rd60, %r61, 4;
	add.u64 	%rd61, %rd19, %rd60;
	mov.f32 	%f137, %f28;
	mul.f32 	%f138, %f137, %f84;
	ld.global.f32 	%f139, [%rd61+0];
	fma.rn.f32 	%f140, %f139, %f83, %f138;
	st.global.f32 	[%rd61+0], %f140;
	mul.lo.s32 	%r62, %r33, 14;
	add.s32 	%r63, %r36, %r62;
	cvt.s64.s32 	%rd62, %r63;
	mul.wide.s32 	%rd63, %r63, 4;
	add.u64 	%rd64, %rd19, %rd63;
	mov.f32 	%f141, %f30;
	mul.f32 	%f142, %f141, %f84;
	ld.global.f32 	%f143, [%rd64+0];
	fma.rn.f32 	%f144, %f143, %f83, %f142;
	st.global.f32 	[%rd64+0], %f144;
	mul.lo.s32 	%r64, %r33, 15;
	add.s32 	%r65, %r36, %r64;
	cvt.s64.s32 	%rd65, %r65;
	mul.wide.s32 	%rd66, %r65, 4;
	add.u64 	%rd67, %rd19, %rd66;
	mov.f32 	%f145, %f32;
	mul.f32 	%f146, %f145, %f84;
	ld.global.f32 	%f147, [%rd67+0];
	fma.rn.f32 	%f148, %f147, %f83, %f146;
	st.global.f32 	[%rd67+0], %f148;
	.loc	28	75	0
	exit;
$LDWend__Z9mysgemmNTPKfiS0_iPfiiff:
	} // _Z9mysgemmNTPKfiS0_iPfiiff



// ===== COMPILED SASS (sm_100) =====

	.target	sm_100

	.elftype	@"ET_EXEC"


//--------------------- .note.nv.tkinfo           --------------------------
	.section	.note.nv.tkinfo,"",@"SHT_NOTE"
	.sectionflags	@"SHF_NOTE_NV_TKINFO"
	.tkinfo
        /*0018*/ 	.word	0x00000002
        /*0030*/ 	.string	""
        /*0030*/ 	.string	"ptxas"
        /*0030*/ 	.string	"Cuda compilation tools, release 13.0, V13.0.88"
        /*0030*/ 	.string	"Build cuda_13.0.r13.0/compiler.36424714_0"
        /*0030*/ 	.string	"-arch sm_100 "



//--------------------- .note.nv.cuinfo           --------------------------
	.section	.note.nv.cuinfo,"",@"SHT_NOTE"
	.sectionflags	@"SHF_NOTE_NV_CUINFO"
        /*0018*/ 	.short	0x0002
        /*001a*/ 	.short	0x0014
        /*001c*/ 	.short	0x0082
	.zero		2


//--------------------- .nv.info                  --------------------------
	.section	.nv.info,"",@"SHT_CUDA_INFO"
	.align	4


	//----- nvinfo : EIATTR_REGCOUNT
	.align		4
        /*0000*/ 	.byte	0x04, 0x2f
        /*0002*/ 	.short	(.L_1 - .L_0)
	.align		4
.L_0:
        /*0004*/ 	.word	index@(_Z9mysgemmNTPKfiS0_iPfiiff)
        /*0008*/ 	.word	0x0000002c


	//----- nvinfo : EIATTR_FRAME_SIZE
	.align		4
.L_1:
        /*000c*/ 	.byte	0x04, 0x11
        /*000e*/ 	.short	(.L_3 - .L_2)
	.align		4
.L_2:
        /*0010*/ 	.word	index@(_Z9mysgemmNTPKfiS0_iPfiiff)
        /*0014*/ 	.word	0x00000000


	//----- nvinfo : EIATTR_MIN_STACK_SIZE
	.align		4
.L_3:
        /*0018*/ 	.byte	0x04, 0x12
        /*001a*/ 	.short	(.L_5 - .L_4)
	.align		4
.L_4:
        /*001c*/ 	.word	index@(_Z9mysgemmNTPKfiS0_iPfiiff)
        /*0020*/ 	.word	0x00000000
.L_5:


//--------------------- .nv.compat                --------------------------
	.section	.nv.compat,"",@"SHT_CUDA_COMPAT_INFO"
	.align	4
        /*0000*/ 	.byte	0x02, 0x09, 0x00, 0x00, 0x02, 0x02, 0x01, 0x00, 0x02, 0x05, 0x05, 0x00, 0x03, 0x07, 0x01, 0x01
        /*0010*/ 	.byte	0x02, 0x03, 0x00, 0x00, 0x02, 0x06, 0x01, 0x00, 0x04, 0x0b, 0x08, 0x00, 0x09, 0x00, 0x00, 0x00
        /*0020*/ 	.byte	0x00, 0x00, 0x00, 0x00


//--------------------- .nv.info._Z9mysgemmNTPKfiS0_iPfiiff --------------------------
	.section	.nv.info._Z9mysgemmNTPKfiS0_iPfiiff,"",@"SHT_CUDA_INFO"
	.sectionflags	@""
	.align	4


	//----- nvinfo : EIATTR_CUDA_API_VERSION
	.align		4
        /*0000*/ 	.byte	0x04, 0x37
        /*0002*/ 	.short	(.L_7 - .L_6)
.L_6:
        /*0004*/ 	.word	0x00000082


	//----- nvinfo : EIATTR_KPARAM_INFO
	.align		4
.L_7:
        /*0008*/ 	.byte	0x04, 0x17
        /*000a*/ 	.short	(.L_9 - .L_8)
.L_8:
        /*000c*/ 	.word	0x00000000
        /*0010*/ 	.short	0x0008
        /*0012*/ 	.short	0x0034
        /*0014*/ 	.byte	0x00, 0xf0, 0x11, 0x00


	//----- nvinfo : EIATTR_KPARAM_INFO
	.align		4
.L_9:
        /*0018*/ 	.byte	0x04, 0x17
        /*001a*/ 	.short	(.L_11 - .L_10)
.L_10:
        /*001c*/ 	.word	0x00000000
        /*0020*/ 	.short	0x0007
        /*0022*/ 	.short	0x0030
        /*0024*/ 	.byte	0x00, 0xf0, 0x11, 0x00


	//----- nvinfo : EIATTR_KPARAM_INFO
	.align		4
.L_11:
        /*0028*/ 	.byte	0x04, 0x17
        /*002a*/ 	.short	(.L_13 - .L_12)
.L_12:
        /*002c*/ 	.word	0x00000000
        /*0030*/ 	.short	0x0006
        /*0032*/ 	.short	0x002c
        /*0034*/ 	.byte	0x00, 0xf0, 0x11, 0x00


	//----- nvinfo : EIATTR_KPARAM_INFO
	.align		4
.L_13:
        /*0038*/ 	.byte	0x04, 0x17
        /*003a*/ 	.short	(.L_15 - .L_14)
.L_14:
        /*003c*/ 	.word	0x00000000
        /*0040*/ 	.short	0x0005
        /*0042*/ 	.short	0x0028
        /*0044*/ 	.byte	0x00, 0xf0, 0x11, 0x00


	//----- nvinfo : EIATTR_KPARAM_INFO
	.align		4
.L_15:
        /*0048*/ 	.byte	0x04, 0x17
        /*004a*/ 	.short	(.L_17 - .L_16)
.L_16:
        /*004c*/ 	.word	0x00000000
        /*0050*/ 	.short	0x0004
        /*0052*/ 	.short	0x0020
        /*0054*/ 	.byte	0x00, 0xf0, 0x21, 0x00


	//----- nvinfo : EIATTR_KPARAM_INFO
	.align		4
.L_17:
        /*0058*/ 	.byte	0x04, 0x17
        /*005a*/ 	.short	(.L_19 - .L_18)
.L_18:
        /*005c*/ 	.word	0x00000000
        /*0060*/ 	.short	0x0003
        /*0062*/ 	.short	0x0018
        /*0064*/ 	.byte	0x00, 0xf0, 0x11, 0x00


	//----- nvinfo : EIATTR_KPARAM_INFO
	.align		4
.L_19:
        /*0068*/ 	.byte	0x04, 0x17
        /*006a*/ 	.short	(.L_21 - .L_20)
.L_20:
        /*006c*/ 	.word	0x00000000
        /*0070*/ 	.short	0x0002
        /*0072*/ 	.short	0x0010
        /*0074*/ 	.byte	0x00, 0xf0, 0x21, 0x00


	//----- nvinfo : EIATTR_KPARAM_INFO
	.align		4
.L_21:
        /*0078*/ 	.byte	0x04, 0x17
        /*007a*/ 	.short	(.L_23 - .L_22)
.L_22:
        /*007c*/ 	.word	0x00000000
        /*0080*/ 	.short	0x0001
        /*0082*/ 	.short	0x0008
        /*0084*/ 	.byte	0x00, 0xf0, 0x11, 0x00


	//----- nvinfo : EIATTR_KPARAM_INFO
	.align		4
.L_23:
        /*0088*/ 	.byte	0x04, 0x17
        /*008a*/ 	.short	(.L_25 - .L_24)
.L_24:
        /*008c*/ 	.word	0x00000000
        /*0090*/ 	.short	0x0000
        /*0092*/ 	.short	0x0000
        /*0094*/ 	.byte	0x00, 0xf0, 0x21, 0x00


	//----- nvinfo : EIATTR_SPARSE_MMA_MASK
	.align		4
.L_25:
        /*0098*/ 	.byte	0x03, 0x50
        /*009a*/ 	.short	0x0000


	//----- nvinfo : EIATTR_MAXREG_COUNT
	.align		4
        /*009c*/ 	.byte	0x03, 0x1b
        /*009e*/ 	.short	0x00ff


	//----- nvinfo : EIATTR_NUM_BARRIERS
	.align		4
        /*00a0*/ 	.byte	0x02, 0x4c
        /*00a2*/ 	.byte	0x01
	.zero		1


	//----- nvinfo : EIATTR_MERCURY_ISA_VERSION
	.align		4
        /*00a4*/ 	.byte	0x03, 0x5f
        /*00a6*/ 	.short	0x0101


	//----- nvinfo : EIATTR_VRC_CTA_INIT_COUNT
	.align		4
        /*00a8*/ 	.byte	0x02, 0x4a
	.zero		1
	.zero		1


	//----- nvinfo : EIATTR_EXIT_INSTR_OFFSETS
	.align		4
        /*00ac*/ 	.byte	0x04, 0x1c
        /*00ae*/ 	.short	(.L_27 - .L_26)


	//   ....[0]....
.L_26:
        /*00b0*/ 	.word	0x00001480


	//----- nvinfo : EIATTR_CBANK_PARAM_SIZE
	.align		4
.L_27:
        /*00b4*/ 	.byte	0x03, 0x19
        /*00b6*/ 	.short	0x0038


	//----- nvinfo : EIATTR_PARAM_CBANK
	.align		4
        /*00b8*/ 	.byte	0x04, 0x0a
        /*00ba*/ 	.short	(.L_29 - .L_28)
	.align		4
.L_28:
        /*00bc*/ 	.word	index@(.nv.constant0._Z9mysgemmNTPKfiS0_iPfiiff)
        /*00c0*/ 	.short	0x0380
        /*00c2*/ 	.short	0x0038


	//----- nvinfo : EIATTR_SW_WAR
	.align		4
.L_29:
        /*00c4*/ 	.byte	0x04, 0x36
        /*00c6*/ 	.short	(.L_31 - .L_30)
.L_30:
        /*00c8*/ 	.word	0x00000008
.L_31:


//--------------------- .nv.callgraph             --------------------------
	.section	.nv.callgraph,"",@"SHT_CUDA_CALLGRAPH"
	.align	4
	.sectionentsize	8
	.align		4
        /*0000*/ 	.word	0x00000000
	.align		4
        /*0004*/ 	.word	0xffffffff
	.align		4
        /*0008*/ 	.word	0x00000000
	.align		4
        /*000c*/ 	.word	0xfffffffe
	.align		4
        /*0010*/ 	.word	0x00000000
	.align		4
        /*0014*/ 	.word	0xfffffffd
	.align		4
        /*0018*/ 	.word	0x00000000
	.align		4
        /*001c*/ 	.word	0xfffffffc


//--------------------- .text._Z9mysgemmNTPKfiS0_iPfiiff --------------------------
	.section	.text._Z9mysgemmNTPKfiS0_iPfiiff,"ax",@progbits
	.align	128
.text._Z9mysgemmNTPKfiS0_iPfiiff:
        .type           _Z9mysgemmNTPKfiS0_iPfiiff,@function
        .size           _Z9mysgemmNTPKfiS0_iPfiiff,(.L_x_3 - _Z9mysgemmNTPKfiS0_iPfiiff)
        .other          _Z9mysgemmNTPKfiS0_iPfiiff,@"STO_CUDA_ENTRY STV_DEFAULT"
_Z9mysgemmNTPKfiS0_iPfiiff:
[----:B------:R-:W-:Y:S01]  /*0000*/  LDC R1, c[0x0][0x37c] ;  /* 0x0000df00ff017b82 */ /* 0x000fe20000000800 */
[----:B------:R-:W0:Y:S01]  /*0010*/  S2R R6, SR_TID.Y ;  /* 0x0000000000067919 */ /* 0x000e220000002200 */
[----:B------:R-:W1:Y:S01]  /*0020*/  LDCU UR7, c[0x0][0x3ac] ;  /* 0x00007580ff0777ac */ /* 0x000e620008000800 */
[----:B------:R-:W-:Y:S01]  /*0030*/  HFMA2 R38, -RZ, RZ, 0, 0 ;  /* 0x00000000ff267431 */ /* 0x000fe200000001ff */
[----:B------:R-:W-:Y:S01]  /*0040*/  CS2R R34, SRZ ;  /* 0x0000000000227805 */ /* 0x000fe2000001ff00 */
[----:B------:R-:W0:Y:S01]  /*0050*/  S2R R9, SR_TID.X ;  /* 0x0000000000097919 */ /* 0x000e220000002100 */
[----:B------:R-:W0:Y:S01]  /*0060*/  LDCU UR4, c[0x0][0x360] ;  /* 0x00006c00ff0477ac */ /* 0x000e220008000800 */
[----:B------:R-:W-:Y:S01]  /*0070*/  HFMA2 R7, -RZ, RZ, 0, 0 ;  /* 0x00000000ff077431 */ /* 0x000fe200000001ff */
[----:B------:R-:W-:Y:S01]  /*0080*/  CS2R R30, SRZ ;  /* 0x00000000001e7805 */ /* 0x000fe2000001ff00 */
[----:B------:R-:W2:Y:S01]  /*0090*/  S2R R3, SR_CTAID.X ;  /* 0x0000000000037919 */ /* 0x000ea20000002500 */
[----:B------:R-:W-:-:S02]  /*00a0*/  CS2R R24, SRZ ;  /* 0x0000000000187805 */ /* 0x000fc4000001ff00 */
[----:B------:R-:W-:Y:S02]  /*00b0*/  CS2R R32, SRZ ;  /* 0x0000000000207805 */ /* 0x000fe4000001ff00 */
[----:B------:R-:W-:Y:S01]  /*00c0*/  CS2R R28, SRZ ;  /* 0x00000000001c7805 */ /* 0x000fe2000001ff00 */
[----:B------:R-:W3:Y:S01]  /*00d0*/  S2R R2, SR_CTAID.Y ;  /* 0x0000000000027919 */ /* 0x000ee20000002600 */
[----:B------:R-:W-:Y:S02]  /*00e0*/  MOV R37, RZ ;  /* 0x000000ff00257202 */ /* 0x000fe40000000f00 */
[----:B------:R-:W-:Y:S02]  /*00f0*/  CS2R R26, SRZ ;  /* 0x00000000001a7805 */ /* 0x000fe4000001ff00 */
[----:B------:R-:W-:Y:S01]  /*0100*/  MOV R5, RZ ;  /* 0x000000ff00057202 */ /* 0x000fe20000000f00 */
[----:B------:R-:W4:Y:S01]  /*0110*/  LDCU.64 UR8, c[0x0][0x358] ;  /* 0x00006b00ff0877ac */ /* 0x000f220008000a00 */
[----:B-1----:R-:W-:Y:S01]  /*0120*/  UISETP.GT.AND UP0, UPT, UR7, URZ, UPT ;  /* 0x000000ff0700728c */ /* 0x002fe2000bf04270 */
[----:B0-----:R-:W-:-:S05]  /*0130*/  IMAD R0, R6, UR4, R9 ;  /* 0x0000000406007c24 */ /* 0x001fca000f8e0209 */
[----:B--2---:R-:W-:-:S03]  /*0140*/  LEA R0, R3, R0, 0x7 ;  /* 0x0000000003007211 */ /* 0x004fc600078e38ff */
[----:B----4-:R-:W-:Y:S05]  /*0150*/  BRA.U !UP0, `(.L_x_0) ;  /* 0x0000000d08387547 */ /* 0x010fea000b800000 */
[----:B------:R-:W0:Y:S01]  /*0160*/  S2UR UR6, SR_CgaCtaId ;  /* 0x00000000000679c3 */ /* 0x000e220000008800 */
[----:B------:R-:W1:Y:S01]  /*0170*/  LDCU UR10, c[0x0][0x398] ;  /* 0x00007300ff0a77ac */ /* 0x000e620008000800 */
[-C--:B---3--:R-:W-:Y:S02]  /*0180*/  LEA R3, R2, R9.reuse, 0x4 ;  /* 0x0000000902037211 */ /* 0x088fe400078e20ff */
[C---:B------:R-:W-:Y:S01]  /*0190*/  LEA R4, R6.reuse, R9, 0x4 ;  /* 0x0000000906047211 */ /* 0x040fe200078e20ff */
[----:B------:R-:W-:Y:S01]  /*01a0*/  UMOV UR4, 0x400 ;  /* 0x0000040000047882 */ /* 0x000fe20000000000 */
[----:B------:R-:W2:Y:S01]  /*01b0*/  LDCU UR11, c[0x0][0x388] ;  /* 0x00007100ff0b77ac */ /* 0x000ea20008000800 */
[----:B------:R-:W-:Y:S01]  /*01c0*/  UMOV UR5, URZ ;  /* 0x000000ff00057c82 */ /* 0x000fe20008000000 */
[----:B-1----:R-:W-:Y:S01]  /*01d0*/  IMAD R3, R6, UR10, R3 ;  /* 0x0000000a06037c24 */ /* 0x002fe2000f8e0203 */
[----:B0-----:R-:W-:-:S03]  /*01e0*/  ULEA UR6, UR6, UR4, 0x18 ;  /* 0x0000000406067291 */ /* 0x001fc6000f8ec0ff */
[----:B------:R-:W-:-:S03]  /*01f0*/  UMOV UR4, URZ ;  /* 0x000000ff00047c82 */ /* 0x000fc60008000000 */
[----:B--2---:R-:W-:-:S07]  /*0200*/  LEA R4, R4, UR6, 0x2 ;  /* 0x0000000604047c11 */ /* 0x004fce000f8e10ff */
.L_x_1:
[----:B------:R-:W0:Y:S02]  /*0210*/  LDC.64 R8, c[0x0][0x390] ;  /* 0x0000e400ff087b82 */ /* 0x000e240000000a00 */
[----:B0-----:R-:W-:-:S06]  /*0220*/  IMAD.WIDE.U32 R10, R3, 0x4, R8 ;  /* 0x00000004030a7825 */ /* 0x001fcc00078e0008 */
[----:B------:R-:W0:Y:S01]  /*0230*/  LDC.64 R8, c[0x0][0x380] ;  /* 0x0000e000ff087b82 */ /* 0x000e220000000a00 */
[----:B------:R-:W2:Y:S01]  /*0240*/  LDG.E R11, desc[UR8][R10.64] ;  /* 0x000000080a0b7981 */ /* 0x000ea2000c1e1900 */
[----:B------:R-:W-:-:S05]  /*0250*/  IADD3 R13, PT, PT, R0, UR4, RZ ;  /* 0x00000004000d7c10 */ /* 0x000fca000fffe0ff */
[----:B0-----:R-:W-:Y:S01]  /*0260*/  IMAD.WIDE R8, R13, 0x4, R8 ;  /* 0x000000040d087825 */ /* 0x001fe200078e0208 */
[----:B------:R-:W-:-:S05]  /*0270*/  MOV R23, UR11 ;  /* 0x0000000b00177c02 */ /* 0x000fca0008000f00 */
[----:B------:R-:W-:Y:S01]  /*0280*/  IMAD.WIDE R22, R23, 0x4, R8 ;  /* 0x0000000417167825 */ /* 0x000fe200078e0208 */
[----:B------:R-:W-:-:S05]  /*0290*/  MOV R21, UR11 ;  /* 0x0000000b00157c02 */ /* 0x000fca0008000f00 */
[----:B------:R-:W-:Y:S01]  /*02a0*/  IMAD.WIDE R20, R21, 0x4, R22 ;  /* 0x0000000415147825 */ /* 0x000fe200078e0216 */
[----:B--2---:R-:W-:Y:S01]  /*02b0*/  STS [R4], R11 ;  /* 0x0000000b04007388 */ /* 0x004fe20000000800 */
[----:B------:R-:W-:Y:S06]  /*02c0*/  BAR.SYNC.DEFER_BLOCKING 0x0 ;  /* 0x0000000000007b1d */ /* 0x000fec0000010000 */
[----:B------:R0:W2:Y:S04]  /*02d0*/  LDG.E R36, desc[UR8][R8.64] ;  /* 0x0000000808247981 */ /* 0x0000a8000c1e1900 */
[----:B------:R1:W3:Y:S04]  /*02e0*/  LDG.E R6, desc[UR8][R22.64] ;  /* 0x0000000816067981 */ /* 0x0002e8000c1e1900 */
[----:B------:R4:W5:Y:S01]  /*02f0*/  LDG.E R18, desc[UR8][R20.64] ;  /* 0x0000000814127981 */ /* 0x000962000c1e1900 */
[----:B------:R-:W-:-:S03]  /*0300*/  MOV R41, UR11 ;  /* 0x0000000b00297c02 */ /* 0x000fc60008000f00 */
[----:B------:R-:W2:Y:S02]  /*0310*/  LDS.128 R12, [UR6] ;  /* 0x00000006ff0c7984 */ /* 0x000ea40008000c00 */
[----:B------:R-:W-:Y:S02]  /*0320*/  IMAD.WIDE R40, R41, 0x4, R20 ;  /* 0x0000000429287825 */ /* 0x000fe400078e0214 */
[----:B0-----:R-:W0:Y:S04]  /*0330*/  LDS.128 R8, [UR6+0x10] ;  /* 0x00001006ff087984 */ /* 0x001e280008000c00 */
[----:B------:R-:W5:Y:S01]  /*0340*/  LDG.E R16, desc[UR8][R40.64] ;  /* 0x0000000828107981 */ /* 0x000f62000c1e1900 */
[----:B------:R-:W-:Y:S01]  /*0350*/  MOV R39, UR11 ;  /* 0x0000000b00277c02 */ /* 0x000fe20008000f00 */
[C---:B--2---:R-:W-:Y:S01]  /*0360*/  FFMA R17, R36.reuse, R12, R34 ;  /* 0x0000000c24117223 */ /* 0x044fe20000000022 */
[C---:B0-----:R-:W-:Y:S01]  /*0370*/  FFMA R33, R36.reuse, R8, R33 ;  /* 0x0000000824217223 */ /* 0x041fe20000000021 */
[C---:B------:R-:W-:Y:S01]  /*0380*/  FFMA R28, R36.reuse, R9, R28 ;  /* 0x00000009241c7223 */ /* 0x040fe2000000001c */
[C---:B------:R-:W-:Y:S01]  /*0390*/  FFMA R29, R36.reuse, R10, R29 ;  /* 0x0000000a241d7223 */ /* 0x040fe2000000001d */
[C---:B------:R-:W-:Y:S01]  /*03a0*/  FFMA R34, R36.reuse, R11, R38 ;  /* 0x0000000b24227223 */ /* 0x040fe20000000026 */
[C---:B------:R-:W-:Y:S01]  /*03b0*/  FFMA R30, R36.reuse, R13, R30 ;  /* 0x0000000d241e7223 */ /* 0x040fe2000000001e */
[C---:B------:R-:W-:Y:S01]  /*03c0*/  FFMA R31, R36.reuse, R14, R31 ;  /* 0x0000000e241f7223 */ /* 0x040fe2000000001f */
[----:B------:R-:W-:Y:S01]  /*03d0*/  FFMA R24, R36, R15, R24 ;  /* 0x0000000f24187223 */ /* 0x000fe20000000018 */
[----:B------:R-:W1:Y:S01]  /*03e0*/  LDS.128 R8, [UR6+0x30] ;  /* 0x00003006ff087984 */ /* 0x000e620008000c00 */
[----:B------:R-:W-:-:S03]  /*03f0*/  IMAD.WIDE R38, R39, 0x4, R40 ;  /* 0x0000000427267825 */ /* 0x000fc600078e0228 */
[----:B------:R-:W0:Y:S01]  /*0400*/  LDS.128 R12, [UR6+0x20] ;  /* 0x00002006ff0c7984 */ /* 0x000e220008000c00 */
[C---:B-1----:R-:W-:Y:S01]  /*0410*/  FFMA R22, R36.reuse, R9, R26 ;  /* 0x0000000924167223 */ /* 0x042fe2000000001a */
[C---:B----4-:R-:W-:Y:S01]  /*0420*/  FFMA R21, R36.reuse, R8, R7 ;  /* 0x0000000824157223 */ /* 0x050fe20000000007 */
[C---:B------:R-:W-:Y:S01]  /*0430*/  FFMA R25, R36.reuse, R10, R25 ;  /* 0x0000000a24197223 */ /* 0x040fe20000000019 */
[C---:B------:R-:W-:Y:S01]  /*0440*/  FFMA R26, R36.reuse, R11, R5 ;  /* 0x0000000b241a7223 */ /* 0x040fe20000000005 */
[C---:B0-----:R-:W-:Y:S01]  /*0450*/  FFMA R23, R36.reuse, R12, R37 ;  /* 0x0000000c24177223 */ /* 0x041fe20000000025 */
[C---:B------:R-:W-:Y:S01]  /*0460*/  FFMA R20, R36.reuse, R13, R35 ;  /* 0x0000000d24147223 */ /* 0x040fe20000000023 */
[C---:B------:R-:W-:Y:S01]  /*0470*/  FFMA R27, R36.reuse, R14, R27 ;  /* 0x0000000e241b7223 */ /* 0x040fe2000000001b */
[----:B------:R-:W-:Y:S01]  /*0480*/  FFMA R32, R36, R15, R32 ;  /* 0x0000000f24207223 */ /* 0x000fe20000000020 */
[----:B------:R-:W3:Y:S04]  /*0490*/  LDS.128 R8, [UR6+0x50] ;  /* 0x00005006ff087984 */ /* 0x000ee80008000c00 */
[----:B------:R-:W0:Y:S04]  /*04a0*/  LDS.128 R12, [UR6+0x40] ;  /* 0x00004006ff0c7984 */ /* 0x000e280008000c00 */
[----:B------:R1:W2:Y:S01]  /*04b0*/  LDG.E R36, desc[UR8][R38.64] ;  /* 0x0000000826247981 */ /* 0x0002a2000c1e1900 */
[C---:B---3--:R-:W-:Y:S01]  /*04c0*/  FFMA R33, R6.reuse, R8, R33 ;  /* 0x0000000806217223 */ /* 0x048fe20000000021 */
[C---:B------:R-:W-:Y:S01]  /*04d0*/  FFMA R28, R6.reuse, R9, R28 ;  /* 0x00000009061c7223 */ /* 0x040fe2000000001c */
[C---:B------:R-:W-:Y:S01]  /*04e0*/  FFMA R29, R6.reuse, R10, R29 ;  /* 0x0000000a061d7223 */ /* 0x040fe2000000001d */
[C---:B------:R-:W-:Y:S01]  /*04f0*/  FFMA R34, R6.reuse, R11, R34 ;  /* 0x0000000b06227223 */ /* 0x040fe20000000022 */
[C---:B0-----:R-:W-:Y:S01]  /*0500*/  FFMA R17, R6.reuse, R12, R17 ;  /* 0x0000000c06117223 */ /* 0x041fe20000000011 */
[C---:B------:R-:W-:Y:S01]  /*0510*/  FFMA R30, R6.reuse, R13, R30 ;  /* 0x0000000d061e7223 */ /* 0x040fe2000000001e */
[C---:B------:R-:W-:Y:S01]  /*0520*/  FFMA R31, R6.reuse, R14, R31 ;  /* 0x0000000e061f7223 */ /* 0x040fe2000000001f */
[C---:B------:R-:W-:Y:S01]  /*0530*/  FFMA R24, R6.reuse, R15, R24 ;  /* 0x0000000f06187223 */ /* 0x040fe20000000018 */
[----:B------:R-:W0:Y:S04]  /*0540*/  LDS.128 R8, [UR6+0x70] ;  /* 0x00007006ff087984 */ /* 0x000e280008000c00 */
[----:B------:R-:W3:Y:S01]  /*0550*/  LDS.128 R12, [UR6+0x60] ;  /* 0x00006006ff0c7984 */ /* 0x000ee20008000c00 */
[----:B------:R-:W-:Y:S01]  /*0560*/  MOV R5, UR11 ;  /* 0x0000000b00057c02 */ /* 0x000fe20008000f00 */
[C---:B0-----:R-:W-:Y:S01]  /*0570*/  FFMA R21, R6.reuse, R8, R21 ;  /* 0x0000000806157223 */ /* 0x041fe20000000015 */
[C---:B------:R-:W-:Y:S01]  /*0580*/  FFMA R22, R6.reuse, R9, R22 ;  /* 0x0000000906167223 */ /* 0x040fe20000000016 */
[C---:B------:R-:W-:Y:S01]  /*0590*/  FFMA R25, R6.reuse, R10, R25 ;  /* 0x0000000a06197223 */ /* 0x040fe20000000019 */
[C---:B---3--:R-:W-:Y:S01]  /*05a0*/  FFMA R23, R6.reuse, R12, R23 ;  /* 0x0000000c06177223 */ /* 0x048fe20000000017 */
[C---:B------:R-:W-:Y:S01]  /*05b0*/  FFMA R20, R6.reuse, R13, R20 ;  /* 0x0000000d06147223 */ /* 0x040fe20000000014 */
[C---:B------:R-:W-:Y:S01]  /*05c0*/  FFMA R27, R6.reuse, R14, R27 ;  /* 0x0000000e061b7223 */ /* 0x040fe2000000001b */
[C---:B------:R-:W-:Y:S01]  /*05d0*/  FFMA R32, R6.reuse, R15, R32 ;  /* 0x0000000f06207223 */ /* 0x040fe20000000020 */
[----:B------:R-:W-:Y:S01]  /*05e0*/  FFMA R6, R6, R11, R26 ;  /* 0x0000000b06067223 */ /* 0x000fe2000000001a */
[----:B------:R-:W5:Y:S04]  /*05f0*/  LDS.128 R12, [UR6+0x80] ;  /* 0x00008006ff0c7984 */ /* 0x000f680008000c00 */
[----:B------:R-:W0:Y:S01]  /*0600*/  LDS.128 R8, [UR6+0x90] ;  /* 0x00009006ff087984 */ /* 0x000e220008000c00 */
[----:B-1----:R-:W-:-:S05]  /*0610*/  IMAD.WIDE R38, R5, 0x4, R38 ;  /* 0x0000000405267825 */ /* 0x002fca00078e0226 */
[----:B------:R1:W3:Y:S01]  /*0620*/  LDG.E R7, desc[UR8][R38.64] ;  /* 0x0000000826077981 */ /* 0x0002e2000c1e1900 */
[C---:B-----5:R-:W-:Y:S01]  /*0630*/  FFMA R17, R18.reuse, R12, R17 ;  /* 0x0000000c12117223 */ /* 0x060fe20000000011 */
[C---:B------:R-:W-:Y:S01]  /*0640*/  FFMA R30, R18.reuse, R13, R30 ;  /* 0x0000000d121e7223 */ /* 0x040fe2000000001e */
[C---:B------:R-:W-:Y:S01]  /*0650*/  FFMA R31, R18.reuse, R14, R31 ;  /* 0x0000000e121f7223 */ /* 0x040fe2000000001f */
[C---:B------:R-:W-:Y:S01]  /*0660*/  FFMA R24, R18.reuse, R15, R24 ;  /* 0x0000000f12187223 */ /* 0x040fe20000000018 */
[C---:B0-----:R-:W-:Y:S01]  /*0670*/  FFMA R33, R18.reuse, R8, R33 ;  /* 0x0000000812217223 */ /* 0x041fe20000000021 */
[C---:B------:R-:W-:Y:S01]  /*0680*/  FFMA R28, R18.reuse, R9, R28 ;  /* 0x00000009121c7223 */ /* 0x040fe2000000001c */
[C---:B------:R-:W-:Y:S01]  /*0690*/  FFMA R29, R18.reuse, R10, R29 ;  /* 0x0000000a121d7223 */ /* 0x040fe2000000001d */
[----:B------:R-:W-:Y:S01]  /*06a0*/  FFMA R34, R18, R11, R34 ;  /* 0x0000000b12227223 */ /* 0x000fe20000000022 */
[----:B------:R-:W0:Y:S04]  /*06b0*/  LDS.128 R12, [UR6+0xa0] ;  /* 0x0000a006ff0c7984 */ /* 0x000e280008000c00 */
[----:B------:R-:W4:Y:S01]  /*06c0*/  LDS.128 R8, [UR6+0xb0] ;  /* 0x0000b006ff087984 */ /* 0x000f220008000c00 */
[----:B-1----:R-:W-:-:S04]  /*06d0*/  IMAD.WIDE R38, R5, 0x4, R38 ;  /* 0x0000000405267825 */ /* 0x002fc800078e0226 */
[C---:B0-----:R-:W-:Y:S01]  /*06e0*/  FFMA R23, R18.reuse, R12, R23 ;  /* 0x0000000c12177223 */ /* 0x041fe20000000017 */
[C---:B------:R-:W-:Y:S01]  /*06f0*/  FFMA R19, R18.reuse, R13, R20 ;  /* 0x0000000d12137223 */ /* 0x040fe20000000014 */
[C---:B------:R-:W-:Y:S01]  /*0700*/  FFMA R27, R18.reuse, R14, R27 ;  /* 0x0000000e121b7223 */ /* 0x040fe2000000001b */
[C---:B------:R-:W-:Y:S01]  /*0710*/  FFMA R32, R18.reuse, R15, R32 ;  /* 0x0000000f12207223 */ /* 0x040fe20000000020 */
[C---:B----4-:R-:W-:Y:S01]  /*0720*/  FFMA R21, R18.reuse, R8, R21 ;  /* 0x0000000812157223 */ /* 0x050fe20000000015 */
[C---:B------:R-:W-:Y:S01]  /*0730*/  FFMA R22, R18.reuse, R9, R22 ;  /* 0x0000000912167223 */ /* 0x040fe20000000016 */
[C---:B------:R-:W-:Y:S01]  /*0740*/  FFMA R25, R18.reuse, R10, R25 ;  /* 0x0000000a12197223 */ /* 0x040fe20000000019 */
[----:B------:R-:W-:Y:S01]  /*0750*/  FFMA R18, R18, R11, R6 ;  /* 0x0000000b12127223 */ /* 0x000fe20000000006 */
[----:B------:R-:W0:Y:S04]  /*0760*/  LDS.128 R12, [UR6+0xc0] ;  /* 0x0000c006ff0c7984 */ /* 0x000e280008000c00 */
[----:B------:R1:W4:Y:S04]  /*0770*/  LDG.E R6, desc[UR8][R38.64] ;  /* 0x0000000826067981 */ /* 0x000328000c1e1900 */
[----:B------:R-:W5:Y:S01]  /*0780*/  LDS.128 R8, [UR6+0xd0] ;  /* 0x0000d006ff087984 */ /* 0x000f620008000c00 */
[----:B-1----:R-:W-:-:S05]  /*0790*/  IMAD.WIDE R38, R5, 0x4, R38 ;  /* 0x0000000405267825 */ /* 0x002fca00078e0226 */
[----:B------:R1:W4:Y:S01]  /*07a0*/  LDG.E R5, desc[UR8][R38.64] ;  /* 0x0000000826057981 */ /* 0x000322000c1e1900 */
[C---:B0-----:R-:W-:Y:S01]  /*07b0*/  FFMA R17, R16.reuse, R12, R17 ;  /* 0x0000000c10117223 */ /* 0x041fe20000000011 */
[C---:B------:R-:W-:Y:S01]  /*07c0*/  FFMA R30, R16.reuse, R13, R30 ;  /* 0x0000000d101e7223 */ /* 0x040fe2000000001e */
[C---:B------:R-:W-:Y:S01]  /*07d0*/  FFMA R31, R16.reuse, R14, R31 ;  /* 0x0000000e101f7223 */ /* 0x040fe2000000001f */
[C---:B------:R-:W-:Y:S02]  /*07e0*/  FFMA R24, R16.reuse, R15, R24 ;  /* 0x0000000f10187223 */ /* 0x040fe40000000018 */
[----:B------:R-:W0:Y:S01]  /*07f0*/  LDS.128 R12, [UR6+0xe0] ;  /* 0x0000e006ff0c7984 */ /* 0x000e220008000c00 */
[C---:B-----5:R-:W-:Y:S01]  /*0800*/  FFMA R33, R16.reuse, R8, R33 ;  /* 0x0000000810217223 */ /* 0x060fe20000000021 */
[C---:B------:R-:W-:Y:S01]  /*0810*/  FFMA R28, R16.reuse, R9, R28 ;  /* 0x00000009101c7223 */ /* 0x040fe2000000001c */
[C---:B------:R-:W-:Y:S01]  /*0820*/  FFMA R29, R16.reuse, R10, R29 ;  /* 0x0000000a101d7223 */ /* 0x040fe2000000001d */
[----:B------:R-:W-:-:S02]  /*0830*/  FFMA R34, R16, R11, R34 ;  /* 0x0000000b10227223 */ /* 0x000fc40000000022 */
[----:B------:R-:W5:Y:S01]  /*0840*/  LDS.128 R8, [UR6+0xf0] ;  /* 0x0000f006ff087984 */ /* 0x000f620008000c00 */
[C---:B0-----:R-:W-:Y:S01]  /*0850*/  FFMA R23, R16.reuse, R12, R23 ;  /* 0x0000000c10177223 */ /* 0x041fe20000000017 */
[C---:B------:R-:W-:Y:S01]  /*0860*/  FFMA R26, R16.reuse, R13, R19 ;  /* 0x0000000d101a7223 */ /* 0x040fe20000000013 */
[C---:B------:R-:W-:Y:S01]  /*0870*/  FFMA R27, R16.reuse, R14, R27 ;  /* 0x0000000e101b7223 */ /* 0x040fe2000000001b */
[C---:B------:R-:W-:Y:S02]  /*0880*/  FFMA R32, R16.reuse, R15, R32 ;  /* 0x0000000f10207223 */ /* 0x040fe40000000020 */
[----:B------:R-:W2:Y:S01]  /*0890*/  LDS.128 R12, [UR6+0x100] ;  /* 0x00010006ff0c7984 */ /* 0x000ea20008000c00 */
[C---:B-----5:R-:W-:Y:S01]  /*08a0*/  FFMA R21, R16.reuse, R8, R21 ;  /* 0x0000000810157223 */ /* 0x060fe20000000015 */
[C---:B------:R-:W-:Y:S01]  /*08b0*/  FFMA R22, R16.reuse, R9, R22 ;  /* 0x0000000910167223 */ /* 0x040fe20000000016 */
[C---:B------:R-:W-:Y:S01]  /*08c0*/  FFMA R25, R16.reuse, R10, R25 ;  /* 0x0000000a10197223 */ /* 0x040fe20000000019 */
[----:B------:R-:W-:-:S02]  /*08d0*/  FFMA R16, R16, R11, R18 ;  /* 0x0000000b10107223 */ /* 0x000fc40000000012 */
[----:B------:R-:W0:Y:S01]  /*08e0*/  LDS.128 R8, [UR6+0x110] ;  /* 0x00011006ff087984 */ /* 0x000e220008000c00 */
[C---:B--2---:R-:W-:Y:S01]  /*08f0*/  FFMA R20, R36.reuse, R12, R17 ;  /* 0x0000000c24147223 */ /* 0x044fe20000000011 */
[C---:B------:R-:W-:Y:S01]  /*0900*/  FFMA R30, R36.reuse, R13, R30 ;  /* 0x0000000d241e7223 */ /* 0x040fe2000000001e */
[C---:B------:R-:W-:Y:S01]  /*0910*/  FFMA R31, R36.reuse, R14, R31 ;  /* 0x0000000e241f7223 */ /* 0x040fe2000000001f */
[C---:B------:R-:W-:Y:S02]  /*0920*/  FFMA R24, R36.reuse, R15, R24 ;  /* 0x0000000f24187223 */ /* 0x040fe40000000018 */
[----:B------:R-:W2:Y:S01]  /*0930*/  LDS.128 R12, [UR6+0x120] ;  /* 0x00012006ff0c7984 */ /* 0x000ea20008000c00 */
[C---:B0-----:R-:W-:Y:S01]  /*0940*/  FFMA R33, R36.reuse, R8, R33 ;  /* 0x0000000824217223 */ /* 0x041fe20000000021 */
        /* <DEDUP_REMOVED lines=8> */
[----:B------:R-:W3:Y:S01]  /*09d0*/  LDS.128 R12, [UR6+0x140] ;  /* 0x00014006ff0c7984 */ /* 0x000ee20008000c00 */
[C---:B0-----:R-:W-:Y:S01]  /*09e0*/  FFMA R21, R36.reuse, R8, R21 ;  /* 0x0000000824157223 */ /* 0x041fe20000000015 */
[C---:B------:R-:W-:Y:S01]  /*09f0*/  FFMA R22, R36.reuse, R9, R22 ;  /* 0x0000000924167223 */ /* 0x040fe20000000016 */
[C---:B------:R-:W-:Y:S01]  /*0a00*/  FFMA R25, R36.reuse, R10, R25 ;  /* 0x0000000a24197223 */ /* 0x040fe20000000019 */
[----:B------:R-:W-:-:S02]  /*0a10*/  FFMA R36, R36, R11, R16 ;  /* 0x0000000b24247223 */ /* 0x000fc40000000010 */
[----:B------:R-:W0:Y:S04]  /*0a20*/  LDS.128 R16, [UR6+0x150] ;  /* 0x00015006ff107984 */ /* 0x000e280008000c00 */
[----:B------:R-:W2:Y:S01]  /*0a30*/  LDS.128 R8, [UR6+0x160] ;  /* 0x00016006ff087984 */ /* 0x000ea20008000c00 */
[C---:B---3--:R-:W-:Y:S01]  /*0a40*/  FFMA R35, R7.reuse, R12, R20 ;  /* 0x0000000c07237223 */ /* 0x048fe20000000014 */
[C---:B------:R-:W-:Y:S01]  /*0a50*/  FFMA R30, R7.reuse, R13, R30 ;  /* 0x0000000d071e7223 */ /* 0x040fe2000000001e */
[C---:B------:R-:W-:Y:S01]  /*0a60*/  FFMA R31, R7.reuse, R14, R31 ;  /* 0x0000000e071f7223 */ /* 0x040fe2000000001f */
[C---:B------:R-:W-:Y:S02]  /*0a70*/  FFMA R24, R7.reuse, R15, R24 ;  /* 0x0000000f07187223 */ /* 0x040fe40000000018 */
[----:B------:R-:W3:Y:S01]  /*0a80*/  LDS.128 R12, [UR6+0x170] ;  /* 0x00017006ff0c7984 */ /* 0x000ee20008000c00 */
[C---:B0-----:R-:W-:Y:S01]  /*0a90*/  FFMA R33, R7.reuse, R16, R33 ;  /* 0x0000001007217223 */ /* 0x041fe20000000021 */
[C---:B------:R-:W-:Y:S01]  /*0aa0*/  FFMA R28, R7.reuse, R17, R28 ;  /* 0x00000011071c7223 */ /* 0x040fe2000000001c */
[C---:B------:R-:W-:Y:S01]  /*0ab0*/  FFMA R29, R7.reuse, R18, R29 ;  /* 0x00000012071d7223 */ /* 0x040fe2000000001d */
[C---:B------:R-:W-:Y:S01]  /*0ac0*/  FFMA R34, R7.reuse, R19, R34 ;  /* 0x0000001307227223 */ /* 0x040fe20000000022 */
[C---:B--2---:R-:W-:Y:S01]  /*0ad0*/  FFMA R23, R7.reuse, R8, R23 ;  /* 0x0000000807177223 */ /* 0x044fe20000000017 */
[C---:B------:R-:W-:Y:S01]  /*0ae0*/  FFMA R26, R7.reuse, R9, R26 ;  /* 0x00000009071a7223 */ /* 0x040fe2000000001a */
[C---:B------:R-:W-:Y:S01]  /*0af0*/  FFMA R27, R7.reuse, R10, R27 ;  /* 0x0000000a071b7223 */ /* 0x040fe2000000001b */
[----:B------:R-:W4:Y:S01]  /*0b00*/  LDS.128 R16, [UR6+0x180] ;  /* 0x00018006ff107984 */ /* 0x000f220008000c00 */
[----:B------:R-:W-:-:S03]  /*0b10*/  FFMA R32, R7, R11, R32 ;  /* 0x0000000b07207223 */ /* 0x000fc60000000020 */
[----:B------:R-:W0:Y:S01]  /*0b20*/  LDS.128 R8, [UR6+0x190] ;  /* 0x00019006ff087984 */ /* 0x000e220008000c00 */
[C---:B---3--:R-:W-:Y:S01]  /*0b30*/  FFMA R21, R7.reuse, R12, R21 ;  /* 0x0000000c07157223 */ /* 0x048fe20000000015 */
[C---:B------:R-:W-:Y:S01]  /*0b40*/  FFMA R22, R7.reuse, R13, R22 ;  /* 0x0000000d07167223 */ /* 0x040fe20000000016 */
[C---:B------:R-:W-:Y:S01]  /*0b50*/  FFMA R25, R7.reuse, R14, R25 ;  /* 0x0000000e07197223 */ /* 0x040fe20000000019 */
[----:B------:R-:W-:Y:S02]  /*0b60*/  FFMA R36, R7, R15, R36 ;  /* 0x0000000f07247223 */ /* 0x000fe40000000024 */
[----:B------:R-:W2:Y:S01]  /*0b70*/  LDS.128 R12, [UR6+0x1a0] ;  /* 0x0001a006ff0c7984 */ /* 0x000ea20008000c00 */
[C---:B----4-:R-:W-:Y:S01]  /*0b80*/  FFMA R20, R6.reuse, R16, R35 ;  /* 0x0000001006147223 */ /* 0x050fe20000000023 */
[C---:B------:R-:W-:Y:S01]  /*0b90*/  FFMA R30, R6.reuse, R17, R30 ;  /* 0x00000011061e7223 */ /* 0x040fe2000000001e */
[C---:B------:R-:W-:Y:S01]  /*0ba0*/  FFMA R31, R6.reuse, R18, R31 ;  /* 0x00000012061f7223 */ /* 0x040fe2000000001f */
[C---:B------:R-:W-:Y:S01]  /*0bb0*/  FFMA R24, R6.reuse, R19, R24 ;  /* 0x0000001306187223 */ /* 0x040fe20000000018 */
[C---:B0-----:R-:W-:Y:S01]  /*0bc0*/  FFMA R7, R6.reuse, R8, R33 ;  /* 0x0000000806077223 */ /* 0x041fe20000000021 */
[C---:B------:R-:W-:Y:S01]  /*0bd0*/  FFMA R28, R6.reuse, R9, R28 ;  /* 0x00000009061c7223 */ /* 0x040fe2000000001c */
[----:B------:R-:W1:Y:S01]  /*0be0*/  LDS.128 R16, [UR6+0x1b0] ;  /* 0x0001b006ff107984 */ /* 0x000e620008000c00 */
        /* <DEDUP_REMOVED lines=8> */
[----:B------:R-:W-:Y:S01]  /*0c70*/  UIADD3 UR5, UPT, UPT, UR5, 0x8, URZ ;  /* 0x0000000805057890 */ /* 0x000fe2000fffe0ff */
[C---:B-1----:R-:W-:Y:S01]  /*0c80*/  FFMA R39, R6.reuse, R16, R21 ;  /* 0x0000001006277223 */ /* 0x042fe20000000015 */
[C---:B------:R-:W-:Y:S01]  /*0c90*/  FFMA R40, R6.reuse, R17, R22 ;  /* 0x0000001106287223 */ /* 0x040fe20000000016 */
[C---:B------:R-:W-:Y:S01]  /*0ca0*/  FFMA R25, R6.reuse, R18, R25 ;  /* 0x0000001206197223 */ /* 0x040fe20000000019 */
[----:B------:R-:W-:Y:S01]  /*0cb0*/  FFMA R36, R6, R19, R36 ;  /* 0x0000001306247223 */ /* 0x000fe20000000024 */
[C---:B0-----:R-:W-:Y:S01]  /*0cc0*/  FFMA R34, R5.reuse, R8, R20 ;  /* 0x0000000805227223 */ /* 0x041fe20000000014 */
[----:B------:R-:W0:Y:S04]  /*0cd0*/  LDS.128 R16, [UR6+0x1e0] ;  /* 0x0001e006ff107984 */ /* 0x000e280008000c00 */
[----:B------:R-:W1:Y:S01]  /*0ce0*/  LDS.128 R20, [UR6+0x1f0] ;  /* 0x0001f006ff147984 */ /* 0x000e620008000c00 */
[----:B------:R-:W-:Y:S01]  /*0cf0*/  UISETP.GE.AND UP0, UPT, UR5, UR7, UPT ;  /* 0x000000070500728c */ /* 0x000fe2000bf06270 */
[----:B------:R-:W-:Y:S01]  /*0d00*/  MOV R6, UR10 ;  /* 0x0000000a00067c02 */ /* 0x000fe20008000f00 */
[C---:B--2---:R-:W-:Y:S01]  /*0d10*/  FFMA R38, R5.reuse, R15, R35 ;  /* 0x0000000f05267223 */ /* 0x044fe20000000023 */
[C---:B------:R-:W-:Y:S01]  /*0d20*/  FFMA R33, R5.reuse, R12, R7 ;  /* 0x0000000c05217223 */ /* 0x040fe20000000007 */
[C---:B------:R-:W-:Y:S01]  /*0d30*/  FFMA R30, R5.reuse, R9, R30 ;  /* 0x00000009051e7223 */ /* 0x040fe2000000001e */
[C---:B------:R-:W-:Y:S01]  /*0d40*/  FFMA R31, R5.reuse, R10, R31 ;  /* 0x0000000a051f7223 */ /* 0x040fe2000000001f */
[C---:B------:R-:W-:Y:S01]  /*0d50*/  FFMA R24, R5.reuse, R11, R24 ;  /* 0x0000000b05187223 */ /* 0x040fe20000000018 */
[C---:B------:R-:W-:Y:S01]  /*0d60*/  FFMA R28, R5.reuse, R13, R28 ;  /* 0x0000000d051c7223 */ /* 0x040fe2000000001c */
[C---:B------:R-:W-:Y:S01]  /*0d70*/  FFMA R29, R5.reuse, R14, R29 ;  /* 0x0000000e051d7223 */ /* 0x040fe2000000001d */
[----:B------:R-:W-:Y:S01]  /*0d80*/  LEA R3, R6, R3, 0x3 ;  /* 0x0000000306037211 */ /* 0x000fe200078e18ff */
[----:B------:R-:W-:Y:S01]  /*0d90*/  ULEA UR4, UR11, UR4, 0x3 ;  /* 0x000000040b047291 */ /* 0x000fe2000f8e18ff */
[C---:B0-----:R-:W-:Y:S01]  /*0da0*/  FFMA R35, R5.reuse, R17, R26 ;  /* 0x0000001105237223 */ /* 0x041fe2000000001a */
[C---:B------:R-:W-:Y:S01]  /*0db0*/  FFMA R37, R5.reuse, R16, R37 ;  /* 0x0000001005257223 */ /* 0x040fe20000000025 */
[C---:B------:R-:W-:Y:S01]  /*0dc0*/  FFMA R27, R5.reuse, R18, R27 ;  /* 0x00000012051b7223 */ /* 0x040fe2000000001b */
[C---:B------:R-:W-:Y:S01]  /*0dd0*/  FFMA R32, R5.reuse, R19, R32 ;  /* 0x0000001305207223 */ /* 0x040fe20000000020 */
[C---:B-1----:R-:W-:Y:S01]  /*0de0*/  FFMA R7, R5.reuse, R20, R39 ;  /* 0x0000001405077223 */ /* 0x042fe20000000027 */
[C---:B------:R-:W-:Y:S01]  /*0df0*/  FFMA R26, R5.reuse, R21, R40 ;  /* 0x00000015051a7223 */ /* 0x040fe20000000028 */
[C---:B------:R-:W-:Y:S01]  /*0e00*/  FFMA R25, R5.reuse, R22, R25 ;  /* 0x0000001605197223 */ /* 0x040fe20000000019 */
[----:B------:R-:W-:Y:S01]  /*0e10*/  FFMA R5, R5, R23, R36 ;  /* 0x0000001705057223 */ /* 0x000fe20000000024 */
[----:B------:R-:W-:Y:S06]  /*0e20*/  BAR.SYNC.DEFER_BLOCKING 0x0 ;  /* 0x0000000000007b1d */ /* 0x000fec0000010000 */
[----:B------:R-:W-:Y:S05]  /*0e30*/  BRA.U !UP0, `(.L_x_1) ;  /* 0xfffffff108f47547 */ /* 0x000fea000b83ffff */
.L_x_0:
[----:B------:R-:W3:Y:S01]  /*0e40*/  LDC R15, c[0x0][0x3a8] ;  /* 0x0000ea00ff0f7b82 */ /* 0x000ee20000000800 */
[----:B------:R-:W0:Y:S07]  /*0e50*/  LDCU.64 UR4, c[0x0][0x3b0] ;  /* 0x00007600ff0477ac */ /* 0x000e2e0008000a00 */
[----:B------:R-:W1:Y:S01]  /*0e60*/  LDC.64 R8, c[0x0][0x3a0] ;  /* 0x0000e800ff087b82 */ /* 0x000e620000000a00 */
[----:B---3--:R-:W-:-:S05]  /*0e70*/  IMAD R3, R2, R15, RZ ;  /* 0x0000000f02037224 */ /* 0x008fca00078e02ff */
[----:B------:R-:W-:-:S05]  /*0e80*/  LEA R0, R3, R0, 0x4 ;  /* 0x0000000003007211 */ /* 0x000fca00078e20ff */
[----:B-1----:R-:W-:-:S05]  /*0e90*/  IMAD.WIDE R2, R0, 0x4, R8 ;  /* 0x0000000400027825 */ /* 0x002fca00078e0208 */
[----:B------:R-:W2:Y:S01]  /*0ea0*/  LDG.E R11, desc[UR8][R2.64] ;  /* 0x00000008020b7981 */ /* 0x000ea2000c1e1900 */
[----:B------:R-:W-:Y:S01]  /*0eb0*/  IADD3 R13, PT, PT, R0, R15, RZ ;  /* 0x0000000f000d7210 */ /* 0x000fe20007ffe0ff */
[----:B0-----:R-:W-:-:S04]  /*0ec0*/  FMUL R34, R34, UR4 ;  /* 0x0000000422227c20 */ /* 0x001fc80008400000 */
[----:B--2---:R-:W-:Y:S01]  /*0ed0*/  FFMA R17, R11, UR5, R34 ;  /* 0x000000050b117c23 */ /* 0x004fe20008000022 */
[----:B------:R-:W-:-:S04]  /*0ee0*/  IMAD.WIDE R10, R13, 0x4, R8 ;  /* 0x000000040d0a7825 */ /* 0x000fc800078e0208 */
[----:B------:R0:W-:Y:S04]  /*0ef0*/  STG.E desc[UR8][R2.64], R17 ;  /* 0x0000001102007986 */ /* 0x0001e8000c101908 */
[----:B------:R-:W2:Y:S01]  /*0f00*/  LDG.E R13, desc[UR8][R10.64] ;  /* 0x000000080a0d7981 */ /* 0x000ea2000c1e1900 */
[----:B------:R-:W-:Y:S01]  /*0f10*/  LEA R21, R15, R0, 0x1 ;  /* 0x000000000f157211 */ /* 0x000fe200078e08ff */
[----:B------:R-:W-:-:S04]  /*0f20*/  FMUL R30, R30, UR4 ;  /* 0x000000041e1e7c20 */ /* 0x000fc80008400000 */
[----:B--2---:R-:W-:Y:S01]  /*0f30*/  FFMA R19, R13, UR5, R30 ;  /* 0x000000050d137c23 */ /* 0x004fe2000800001e */
[----:B------:R-:W-:-:S04]  /*0f40*/  IMAD.WIDE R12, R21, 0x4, R8 ;  /* 0x00000004150c7825 */ /* 0x000fc800078e0208 */
[----:B------:R1:W-:Y:S04]  /*0f50*/  STG.E desc[UR8][R10.64], R19 ;  /* 0x000000130a007986 */ /* 0x0003e8000c101908 */
[----:B------:R-:W2:Y:S01]  /*0f60*/  LDG.E R4, desc[UR8][R12.64] ;  /* 0x000000080c047981 */ /* 0x000ea2000c1e1900 */
[----:B------:R-:W-:Y:S01]  /*0f70*/  FMUL R31, R31, UR4 ;  /* 0x000000041f1f7c20 */ /* 0x000fe20008400000 */
[----:B------:R-:W-:-:S04]  /*0f80*/  IMAD R21, R15, 0x3, R0 ;  /* 0x000000030f157824 */ /* 0x000fc800078e0200 */
[----:B0-----:R-:W-:-:S04]  /*0f90*/  IMAD.WIDE R2, R21, 0x4, R8 ;  /* 0x0000000415027825 */ /* 0x001fc800078e0208 */
[----:B--2---:R-:W-:-:S05]  /*0fa0*/  FFMA R31, R4, UR5, R31 ;  /* 0x00000005041f7c23 */ /* 0x004fca000800001f */
[----:B------:R0:W-:Y:S04]  /*0fb0*/  STG.E desc[UR8][R12.64], R31 ;  /* 0x0000001f0c007986 */ /* 0x0001e8000c101908 */
[----:B------:R-:W2:Y:S01]  /*0fc0*/  LDG.E R17, desc[UR8][R2.64] ;  /* 0x0000000802117981 */ /* 0x000ea2000c1e1900 */
[----:B------:R-:W-:Y:S01]  /*0fd0*/  LEA R21, R15, R0, 0x2 ;  /* 0x000000000f157211 */ /* 0x000fe200078e10ff */
[----:B------:R-:W-:-:S04]  /*0fe0*/  FMUL R24, R24, UR4 ;  /* 0x0000000418187c20 */ /* 0x000fc80008400000 */
[----:B-1----:R-:W-:-:S04]  /*0ff0*/  IMAD.WIDE R10, R21, 0x4, R8 ;  /* 0x00000004150a7825 */ /* 0x002fc800078e0208 */
[----:B--2---:R-:W-:-:S05]  /*1000*/  FFMA R17, R17, UR5, R24 ;  /* 0x0000000511117c23 */ /* 0x004fca0008000018 */
        /* <DEDUP_REMOVED lines=8> */
[----:B------:R-:W-:Y:S01]  /*1090*/  FMUL R28, R28, UR4 ;  /* 0x000000041c1c7c20 */ /* 0x000fe20008400000 */
[----:B------:R-:W-:-:S04]  /*10a0*/  IMAD R21, R15, 0x6, R0 ;  /* 0x000000060f157824 */ /* 0x000fc800078e0200 */
        /* <DEDUP_REMOVED lines=38> */
[----:B------:R-:W-:Y:S04]  /*1310*/  STG.E desc[UR8][R12.64], R17 ;  /* 0x000000110c007986 */ /* 0x000fe8000c101908 */
[----:B------:R-:W2:Y:S01]  /*1320*/  LDG.E R4, desc[UR8][R2.64] ;  /* 0x0000000802047981 */ /* 0x000ea2000c1e1900 */
[----:B------:R-:W-:Y:S01]  /*1330*/  FMUL R7, R7, UR4 ;  /* 0x0000000407077c20 */ /* 0x000fe20008400000 */
[----:B------:R-:W-:-:S03]  /*1340*/  IMAD R21, R15, 0xd, R0 ;  /* 0x0000000d0f157824 */ /* 0x000fc600078e0200 */
[----:B--2---:R-:W-:Y:S01]  /*1350*/  FFMA R19, R4, UR5, R7 ;  /* 0x0000000504137c23 */ /* 0x004fe20008000007 */
[----:B------:R-:W-:-:S04]  /*1360*/  IMAD.WIDE R6, R21, 0x4, R8 ;  /* 0x0000000415067825 */ /* 0x000fc800078e0208 */
[----:B------:R-:W-:Y:S04]  /*1370*/  STG.E desc[UR8][R2.64], R19 ;  /* 0x0000001302007986 */ /* 0x000fe8000c101908 */
[----:B0-----:R-:W2:Y:S01]  /*1380*/  LDG.E R11, desc[UR8][R6.64] ;  /* 0x00000008060b7981 */ /* 0x001ea2000c1e1900 */
[----:B------:R-:W-:Y:S01]  /*1390*/  FMUL R26, R26, UR4 ;  /* 0x000000041a1a7c20 */ /* 0x000fe20008400000 */
[----:B------:R-:W-:-:S03]  /*13a0*/  IMAD R23, R15, 0xe, R0 ;  /* 0x0000000e0f177824 */ /* 0x000fc600078e0200 */
[----:B--2---:R-:W-:Y:S01]  /*13b0*/  FFMA R21, R11, UR5, R26 ;  /* 0x000000050b157c23 */ /* 0x004fe2000800001a */
[----:B------:R-:W-:-:S04]  /*13c0*/  IMAD.WIDE R10, R23, 0x4, R8 ;  /* 0x00000004170a7825 */ /* 0x000fc800078e0208 */
[----:B------:R-:W-:Y:S04]  /*13d0*/  STG.E desc[UR8][R6.64], R21 ;  /* 0x0000001506007986 */ /* 0x000fe8000c101908 */
[----:B------:R-:W2:Y:S01]  /*13e0*/  LDG.E R4, desc[UR8][R10.64] ;  /* 0x000000080a047981 */ /* 0x000ea2000c1e1900 */
[----:B------:R-:W-:Y:S01]  /*13f0*/  FMUL R25, R25, UR4 ;  /* 0x0000000419197c20 */ /* 0x000fe20008400000 */
[----:B------:R-:W-:-:S04]  /*1400*/  IMAD R15, R15, 0xf, R0 ;  /* 0x0000000f0f0f7824 */ /* 0x000fc800078e0200 */
[----:B------:R-:W-:-:S04]  /*1410*/  IMAD.WIDE R8, R15, 0x4, R8 ;  /* 0x000000040f087825 */ /* 0x000fc800078e0208 */
[----:B--2---:R-:W-:-:S05]  /*1420*/  FFMA R25, R4, UR5, R25 ;  /* 0x0000000504197c23 */ /* 0x004fca0008000019 */
[----:B------:R-:W-:Y:S04]  /*1430*/  STG.E desc[UR8][R10.64], R25 ;  /* 0x000000190a007986 */ /* 0x000fe8000c101908 */
[----:B------:R-:W2:Y:S01]  /*1440*/  LDG.E R0, desc[UR8][R8.64] ;  /* 0x0000000808007981 */ /* 0x000ea2000c1e1900 */
[----:B------:R-:W-:-:S04]  /*1450*/  FMUL R5, R5, UR4 ;  /* 0x0000000405057c20 */ /* 0x000fc80008400000 */
[----:B--2---:R-:W-:-:S05]  /*1460*/  FFMA R5, R0, UR5, R5 ;  /* 0x0000000500057c23 */ /* 0x004fca0008000005 */
[----:B------:R-:W-:Y:S01]  /*1470*/  STG.E desc[UR8][R8.64], R5 ;  /* 0x0000000508007986 */ /* 0x000fe2000c101908 */
[----:B------:R-:W-:Y:S05]  /*1480*/  EXIT ;  /* 0x000000000000794d */ /* 0x000fea0003800000 */
.L_x_2:
[----:B------:R-:W-:-:S00]  /*1490*/  BRA `(.L_x_2) ;  /* 0xfffffffc00fc7947 */ /* 0x000fc0000383ffff */
[----:B------:R-:W-:-:S00]  /*14a0*/  NOP ;  /* 0x0000000000007918 */ /* 0x000fc00000000000 */
        /* <DEDUP_REMOVED lines=13> */
.L_x_3:


//--------------------- .nv.shared._Z9mysgemmNTPKfiS0_iPfiiff --------------------------
	.section	.nv.shared._Z9mysgemmNTPKfiS0_iPfiiff,"aw",@nobits
	.sectionflags	@""
	.align	4
.nv.shared._Z9mysgemmNTPKfiS0_iPfiiff:
	.zero		1536


//--------------------- .nv.shared.reserved.0     --------------------------
	.section	.nv.shared.reserved.0,"aw",@nobits
	.weak		__nv_reservedSMEM_offset_0_alias
	.size		__nv_reservedSMEM_offset_0_alias, 0, 64
	.other		__nv_reservedSMEM_offset_0_alias,@"STO_CUDA_RESERVED_SHARED STV_DEFAULT"
__nv_reservedSMEM_offset_0_alias:
	.zero		0
	.zero		64


//--------------------- .nv.constant0._Z9mysgemmNTPKfiS0_iPfiiff --------------------------
	.section	.nv.constant0._Z9mysgemmNTPKfiS0_iPfiiff,"a",@progbits
	.sectionflags	@""
	.align	4
.nv.constant0._Z9mysgemmNTPKfiS0_iPfiiff:
	.zero		952


//--------------------- SYMBOLS --------------------------

	.type		.nv.reservedSmem.offset0,@object
	.size		.nv.reservedSmem.offset0,0x4
	.type		.nv.reservedSmem.cap,@object
	.size		.nv.reservedSmem.cap,0x4
